//
// Generated by NVIDIA NVVM Compiler
//
// Compiler Build ID: CL-36424714
// Cuda compilation tools, release 13.0, V13.0.88
// Based on NVVM 20.0.0
//

.version 9.0
.target sm_100
.address_size 64

	// .globl	_Z14PixelToClusterPhiiiPi
.const .align 8 .b8 DevClusterCore[1024];

.visible .entry _Z14PixelToClusterPhiiiPi(
	.param .u64 .ptr .align 1 _Z14PixelToClusterPhiiiPi_param_0,
	.param .u32 _Z14PixelToClusterPhiiiPi_param_1,
	.param .u32 _Z14PixelToClusterPhiiiPi_param_2,
	.param .u32 _Z14PixelToClusterPhiiiPi_param_3,
	.param .u64 .ptr .align 1 _Z14PixelToClusterPhiiiPi_param_4
)
{
	.reg .pred 	%p<19>;
	.reg .b16 	%rs<6>;
	.reg .b32 	%r<128>;
	.reg .b64 	%rd<24>;
	.reg .b64 	%fd<76>;

	ld.param.u64 	%rd5, [_Z14PixelToClusterPhiiiPi_param_0];
	ld.param.u32 	%r37, [_Z14PixelToClusterPhiiiPi_param_1];
	ld.param.u32 	%r38, [_Z14PixelToClusterPhiiiPi_param_2];
	ld.param.u32 	%r39, [_Z14PixelToClusterPhiiiPi_param_3];
	ld.param.u64 	%rd6, [_Z14PixelToClusterPhiiiPi_param_4];
	cvta.to.global.u64 	%rd1, %rd6;
	cvta.to.global.u64 	%rd2, %rd5;
	mov.u32 	%r40, %ctaid.x;
	mov.u32 	%r1, %ntid.x;
	mov.u32 	%r41, %tid.x;
	mad.lo.s32 	%r42, %r40, %r1, %r41;
	shl.b32 	%r113, %r42, 2;
	mul.lo.s32 	%r43, %r38, %r39;
	shl.b32 	%r3, %r43, 2;
	setp.ge.s32 	%p1, %r113, %r3;
	@%p1 bra 	$L__BB0_18;
	setp.gt.s32 	%p2, %r37, 1;
	mov.u32 	%r44, %nctaid.x;
	mul.lo.s32 	%r45, %r1, %r44;
	shl.b32 	%r4, %r45, 2;
	@%p2 bra 	$L__BB0_2;
	bra.uni 	$L__BB0_15;
$L__BB0_2:
	add.s32 	%r47, %r37, -1;
	add.s32 	%r5, %r37, -2;
	add.s32 	%r48, %r37, 3;
	and.b32  	%r6, %r48, 3;
	and.b32  	%r7, %r47, 3;
	and.b32  	%r8, %r47, -4;
	and.b32  	%r9, %r48, 1;
	ld.const.f64 	%fd4, [DevClusterCore];
	ld.const.f64 	%fd7, [DevClusterCore+8];
	ld.const.f64 	%fd10, [DevClusterCore+16];
	mov.u64 	%rd22, DevClusterCore;
$L__BB0_3:
	setp.lt.u32 	%p5, %r5, 3;
	cvt.s64.s32 	%rd8, %r113;
	add.s64 	%rd3, %rd2, %rd8;
	ld.global.u8 	%rs3, [%rd3];
	cvt.rn.f64.u16 	%fd1, %rs3;
	sub.f64 	%fd5, %fd4, %fd1;
	mul.f64 	%fd6, %fd5, %fd5;
	cvt.rzi.s32.f64 	%r52, %fd6;
	ld.global.u8 	%rs4, [%rd3+1];
	cvt.rn.f64.u16 	%fd2, %rs4;
	sub.f64 	%fd8, %fd7, %fd2;
	mul.f64 	%fd9, %fd8, %fd8;
	cvt.rzi.s32.f64 	%r53, %fd9;
	ld.global.u8 	%rs5, [%rd3+2];
	cvt.rn.f64.u16 	%fd3, %rs5;
	sub.f64 	%fd11, %fd10, %fd3;
	mul.f64 	%fd12, %fd11, %fd11;
	cvt.rzi.s32.f64 	%r54, %fd12;
	add.s32 	%r55, %r53, %r52;
	add.s32 	%r125, %r55, %r54;
	mov.b32 	%r126, 0;
	mov.b32 	%r123, 1;
	@%p5 bra 	$L__BB0_7;
	mov.b32 	%r115, 0;
	mov.b32 	%r114, 12;
	mov.u32 	%r126, %r115;
$L__BB0_5:
	.pragma "nounroll";
	add.s32 	%r58, %r115, 1;
	add.s32 	%r59, %r114, -8;
	mul.wide.u32 	%rd9, %r59, 8;
	add.s64 	%rd11, %rd22, %rd9;
	ld.const.f64 	%fd13, [%rd11];
	sub.f64 	%fd14, %fd13, %fd1;
	mul.f64 	%fd15, %fd14, %fd14;
	cvt.rzi.s32.f64 	%r60, %fd15;
	ld.const.f64 	%fd16, [%rd11+8];
	sub.f64 	%fd17, %fd16, %fd2;
	mul.f64 	%fd18, %fd17, %fd17;
	cvt.rzi.s32.f64 	%r61, %fd18;
	ld.const.f64 	%fd19, [%rd11+16];
	sub.f64 	%fd20, %fd19, %fd3;
	mul.f64 	%fd21, %fd20, %fd20;
	cvt.rzi.s32.f64 	%r62, %fd21;
	add.s32 	%r63, %r61, %r60;
	add.s32 	%r64, %r63, %r62;
	setp.lt.s32 	%p6, %r64, %r125;
	min.s32 	%r65, %r64, %r125;
	selp.b32 	%r66, %r58, %r126, %p6;
	ld.const.f64 	%fd22, [%rd11+32];
	sub.f64 	%fd23, %fd22, %fd1;
	mul.f64 	%fd24, %fd23, %fd23;
	cvt.rzi.s32.f64 	%r67, %fd24;
	ld.const.f64 	%fd25, [%rd11+40];
	sub.f64 	%fd26, %fd25, %fd2;
	mul.f64 	%fd27, %fd26, %fd26;
	cvt.rzi.s32.f64 	%r68, %fd27;
	ld.const.f64 	%fd28, [%rd11+48];
	sub.f64 	%fd29, %fd28, %fd3;
	mul.f64 	%fd30, %fd29, %fd29;
	cvt.rzi.s32.f64 	%r69, %fd30;
	add.s32 	%r70, %r68, %r67;
	add.s32 	%r71, %r70, %r69;
	setp.lt.s32 	%p7, %r71, %r65;
	min.s32 	%r72, %r71, %r65;
	add.s32 	%r73, %r115, 2;
	selp.b32 	%r74, %r73, %r66, %p7;
	add.s32 	%r75, %r114, 4;
	mul.wide.u32 	%rd12, %r114, 8;
	add.s64 	%rd13, %rd22, %rd12;
	ld.const.f64 	%fd31, [%rd13];
	sub.f64 	%fd32, %fd31, %fd1;
	mul.f64 	%fd33, %fd32, %fd32;
	cvt.rzi.s32.f64 	%r76, %fd33;
	ld.const.f64 	%fd34, [%rd13+8];
	sub.f64 	%fd35, %fd34, %fd2;
	mul.f64 	%fd36, %fd35, %fd35;
	cvt.rzi.s32.f64 	%r77, %fd36;
	ld.const.f64 	%fd37, [%rd13+16];
	sub.f64 	%fd38, %fd37, %fd3;
	mul.f64 	%fd39, %fd38, %fd38;
	cvt.rzi.s32.f64 	%r78, %fd39;
	add.s32 	%r79, %r77, %r76;
	add.s32 	%r80, %r79, %r78;
	setp.lt.s32 	%p8, %r80, %r72;
	min.s32 	%r81, %r80, %r72;
	add.s32 	%r82, %r115, 3;
	selp.b32 	%r83, %r82, %r74, %p8;
	mul.wide.u32 	%rd14, %r75, 8;
	add.s64 	%rd15, %rd22, %rd14;
	ld.const.f64 	%fd40, [%rd15];
	sub.f64 	%fd41, %fd40, %fd1;
	mul.f64 	%fd42, %fd41, %fd41;
	cvt.rzi.s32.f64 	%r84, %fd42;
	ld.const.f64 	%fd43, [%rd15+8];
	sub.f64 	%fd44, %fd43, %fd2;
	mul.f64 	%fd45, %fd44, %fd44;
	cvt.rzi.s32.f64 	%r85, %fd45;
	ld.const.f64 	%fd46, [%rd15+16];
	sub.f64 	%fd47, %fd46, %fd3;
	mul.f64 	%fd48, %fd47, %fd47;
	cvt.rzi.s32.f64 	%r86, %fd48;
	add.s32 	%r87, %r85, %r84;
	add.s32 	%r88, %r87, %r86;
	setp.lt.s32 	%p9, %r88, %r81;
	min.s32 	%r125, %r88, %r81;
	add.s32 	%r115, %r115, 4;
	selp.b32 	%r126, %r115, %r83, %p9;
	add.s32 	%r114, %r114, 16;
	setp.eq.s32 	%p10, %r115, %r8;
	@%p10 bra 	$L__BB0_6;
	bra.uni 	$L__BB0_5;
$L__BB0_6:
	add.s32 	%r123, %r115, 1;
$L__BB0_7:
	setp.eq.s32 	%p11, %r7, 0;
	@%p11 bra 	$L__BB0_12;
	setp.eq.s32 	%p12, %r6, 1;
	@%p12 bra 	$L__BB0_10;
	shl.b32 	%r90, %r123, 2;
	mul.wide.u32 	%rd16, %r90, 8;
	add.s64 	%rd18, %rd22, %rd16;
	ld.const.f64 	%fd49, [%rd18];
	sub.f64 	%fd50, %fd49, %fd1;
	mul.f64 	%fd51, %fd50, %fd50;
	cvt.rzi.s32.f64 	%r91, %fd51;
	ld.const.f64 	%fd52, [%rd18+8];
	sub.f64 	%fd53, %fd52, %fd2;
	mul.f64 	%fd54, %fd53, %fd53;
	cvt.rzi.s32.f64 	%r92, %fd54;
	ld.const.f64 	%fd55, [%rd18+16];
	sub.f64 	%fd56, %fd55, %fd3;
	mul.f64 	%fd57, %fd56, %fd56;
	cvt.rzi.s32.f64 	%r93, %fd57;
	add.s32 	%r94, %r92, %r91;
	add.s32 	%r95, %r94, %r93;
	setp.lt.s32 	%p13, %r95, %r125;
	min.s32 	%r96, %r95, %r125;
	selp.b32 	%r97, %r123, %r126, %p13;
	add.s32 	%r98, %r123, 1;
	shl.b32 	%r99, %r98, 2;
	mul.wide.u32 	%rd19, %r99, 8;
	add.s64 	%rd20, %rd22, %rd19;
	ld.const.f64 	%fd58, [%rd20];
	sub.f64 	%fd59, %fd58, %fd1;
	mul.f64 	%fd60, %fd59, %fd59;
	cvt.rzi.s32.f64 	%r100, %fd60;
	ld.const.f64 	%fd61, [%rd20+8];
	sub.f64 	%fd62, %fd61, %fd2;
	mul.f64 	%fd63, %fd62, %fd62;
	cvt.rzi.s32.f64 	%r101, %fd63;
	ld.const.f64 	%fd64, [%rd20+16];
	sub.f64 	%fd65, %fd64, %fd3;
	mul.f64 	%fd66, %fd65, %fd65;
	cvt.rzi.s32.f64 	%r102, %fd66;
	add.s32 	%r103, %r101, %r100;
	add.s32 	%r104, %r103, %r102;
	setp.lt.s32 	%p14, %r104, %r96;
	min.s32 	%r125, %r104, %r96;
	selp.b32 	%r126, %r98, %r97, %p14;
	add.s32 	%r123, %r123, 2;
$L__BB0_10:
	setp.eq.s32 	%p15, %r9, 0;
	@%p15 bra 	$L__BB0_12;
	shl.b32 	%r105, %r123, 2;
	mul.wide.u32 	%rd21, %r105, 8;
	add.s64 	%rd23, %rd22, %rd21;
	ld.const.f64 	%fd67, [%rd23];
	sub.f64 	%fd68, %fd67, %fd1;
	mul.f64 	%fd69, %fd68, %fd68;
	cvt.rzi.s32.f64 	%r106, %fd69;
	ld.const.f64 	%fd70, [%rd23+8];
	sub.f64 	%fd71, %fd70, %fd2;
	mul.f64 	%fd72, %fd71, %fd71;
	cvt.rzi.s32.f64 	%r107, %fd72;
	ld.const.f64 	%fd73, [%rd23+16];
	sub.f64 	%fd74, %fd73, %fd3;
	mul.f64 	%fd75, %fd74, %fd74;
	cvt.rzi.s32.f64 	%r108, %fd75;
	add.s32 	%r109, %r107, %r106;
	add.s32 	%r110, %r109, %r108;
	setp.lt.s32 	%p16, %r110, %r125;
	selp.b32 	%r126, %r123, %r126, %p16;
$L__BB0_12:
	ld.global.u8 	%r111, [%rd3+3];
	setp.eq.s32 	%p17, %r126, %r111;
	@%p17 bra 	$L__BB0_14;
	mov.b32 	%r112, 0;
	st.global.u32 	[%rd1], %r112;
$L__BB0_14:
	st.global.u8 	[%rd3+3], %r126;
	add.s32 	%r113, %r113, %r4;
	setp.lt.s32 	%p18, %r113, %r3;
	@%p18 bra 	$L__BB0_3;
	bra.uni 	$L__BB0_18;
$L__BB0_15:
	cvt.s64.s32 	%rd7, %r113;
	add.s64 	%rd4, %rd2, %rd7;
	ld.global.u8 	%rs1, [%rd4+3];
	setp.eq.s16 	%p3, %rs1, 0;
	@%p3 bra 	$L__BB0_17;
	mov.b32 	%r46, 0;
	st.global.u32 	[%rd1], %r46;
$L__BB0_17:
	mov.b16 	%rs2, 0;
	st.global.u8 	[%rd4+3], %rs2;
	add.s32 	%r113, %r113, %r4;
	setp.lt.s32 	%p4, %r113, %r3;
	@%p4 bra 	$L__BB0_15;
$L__BB0_18:
	ret;

}


// ===== COMPILED SASS (sm_100) =====

	.target	sm_100

	.elftype	@"ET_EXEC"


//--------------------- .note.nv.tkinfo           --------------------------
	.section	.note.nv.tkinfo,"",@"SHT_NOTE"
	.sectionflags	@"SHF_NOTE_NV_TKINFO"
	.tkinfo
        /*0018*/ 	.word	0x00000002
        /*0030*/ 	.string	""
        /*0030*/ 	.string	"ptxas"
        /*0030*/ 	.string	"Cuda compilation tools, release 13.0, V13.0.88"
        /*0030*/ 	.string	"Build cuda_13.0.r13.0/compiler.36424714_0"
        /*0030*/ 	.string	"-arch sm_100 -m 64 "



//--------------------- .note.nv.cuinfo           --------------------------
	.section	.note.nv.cuinfo,"",@"SHT_NOTE"
	.sectionflags	@"SHF_NOTE_NV_CUINFO"
        /*0018*/ 	.short	0x0002
        /*001a*/ 	.short	0x0064
        /*001c*/ 	.short	0x0082
	.zero		2


//--------------------- .nv.info                  --------------------------
	.section	.nv.info,"",@"SHT_CUDA_INFO"
	.align	4


	//----- nvinfo : EIATTR_REGCOUNT
	.align		4
        /*0000*/ 	.byte	0x04, 0x2f
        /*0002*/ 	.short	(.L_2 - .L_1)
	.align		4
.L_1:
        /*0004*/ 	.word	index@(_Z14PixelToClusterPhiiiPi)
        /*0008*/ 	.word	0x00000020


	//----- nvinfo : EIATTR_FRAME_SIZE
	.align		4
.L_2:
        /*000c*/ 	.byte	0x04, 0x11
        /*000e*/ 	.short	(.L_4 - .L_3)
	.align		4
.L_3:
        /*0010*/ 	.word	index@(_Z14PixelToClusterPhiiiPi)
        /*0014*/ 	.word	0x00000000


	//----- nvinfo : EIATTR_MIN_STACK_SIZE
	.align		4
.L_4:
        /*0018*/ 	.byte	0x04, 0x12
        /*001a*/ 	.short	(.L_6 - .L_5)
	.align		4
.L_5:
        /*001c*/ 	.word	index@(_Z14PixelToClusterPhiiiPi)
        /*0020*/ 	.word	0x00000000
.L_6:


//--------------------- .nv.compat                --------------------------
	.section	.nv.compat,"",@"SHT_CUDA_COMPAT_INFO"
	.align	4
        /*0000*/ 	.byte	0x02, 0x09, 0x00, 0x00, 0x02, 0x02, 0x01, 0x00, 0x02, 0x05, 0x05, 0x00, 0x03, 0x07, 0x01, 0x01
        /*0010*/ 	.byte	0x02, 0x03, 0x00, 0x00, 0x02, 0x06, 0x01, 0x00, 0x04, 0x0b, 0x08, 0x00, 0x01, 0x00, 0x00, 0x00
        /*0020*/ 	.byte	0x00, 0x00, 0x00, 0x00


//--------------------- .nv.info._Z14PixelToClusterPhiiiPi --------------------------
	.section	.nv.info._Z14PixelToClusterPhiiiPi,"",@"SHT_CUDA_INFO"
	.sectionflags	@""
	.align	4


	//----- nvinfo : EIATTR_CUDA_API_VERSION
	.align		4
        /*0000*/ 	.byte	0x04, 0x37
        /*0002*/ 	.short	(.L_8 - .L_7)
.L_7:
        /*0004*/ 	.word	0x00000082


	//----- nvinfo : EIATTR_KPARAM_INFO
	.align		4
.L_8:
        /*0008*/ 	.byte	0x04, 0x17
        /*000a*/ 	.short	(.L_10 - .L_9)
.L_9:
        /*000c*/ 	.word	0x00000000
        /*0010*/ 	.short	0x0004
        /*0012*/ 	.short	0x0018
        /*0014*/ 	.byte	0x00, 0xf5, 0x21, 0x00


	//----- nvinfo : EIATTR_KPARAM_INFO
	.align		4
.L_10:
        /*0018*/ 	.byte	0x04, 0x17
        /*001a*/ 	.short	(.L_12 - .L_11)
.L_11:
        /*001c*/ 	.word	0x00000000
        /*0020*/ 	.short	0x0003
        /*0022*/ 	.short	0x0010
        /*0024*/ 	.byte	0x00, 0xf0, 0x11, 0x00


	//----- nvinfo : EIATTR_KPARAM_INFO
	.align		4
.L_12:
        /*0028*/ 	.byte	0x04, 0x17
        /*002a*/ 	.short	(.L_14 - .L_13)
.L_13:
        /*002c*/ 	.word	0x00000000
        /*0030*/ 	.short	0x0002
        /*0032*/ 	.short	0x000c
        /*0034*/ 	.byte	0x00, 0xf0, 0x11, 0x00


	//----- nvinfo : EIATTR_KPARAM_INFO
	.align		4
.L_14:
        /*0038*/ 	.byte	0x04, 0x17
        /*003a*/ 	.short	(.L_16 - .L_15)
.L_15:
        /*003c*/ 	.word	0x00000000
        /*0040*/ 	.short	0x0001
        /*0042*/ 	.short	0x0008
        /*0044*/ 	.byte	0x00, 0xf0, 0x11, 0x00


	//----- nvinfo : EIATTR_KPARAM_INFO
	.align		4
.L_16:
        /*0048*/ 	.byte	0x04, 0x17
        /*004a*/ 	.short	(.L_18 - .L_17)
.L_17:
        /*004c*/ 	.word	0x00000000
        /*0050*/ 	.short	0x0000
        /*0052*/ 	.short	0x0000
        /*0054*/ 	.byte	0x00, 0xf5, 0x21, 0x00


	//----- nvinfo : EIATTR_SPARSE_MMA_MASK
	.align		4
.L_18:
        /*0058*/ 	.byte	0x03, 0x50
        /*005a*/ 	.short	0x0000


	//----- nvinfo : EIATTR_MAXREG_COUNT
	.align		4
        /*005c*/ 	.byte	0x03, 0x1b
        /*005e*/ 	.short	0x00ff


	//----- nvinfo : EIATTR_MERCURY_ISA_VERSION
	.align		4
        /*0060*/ 	.byte	0x03, 0x5f
        /*0062*/ 	.short	0x0101


	//----- nvinfo : EIATTR_VRC_CTA_INIT_COUNT
	.align		4
        /*0064*/ 	.byte	0x02, 0x4a
	.zero		1
	.zero		1


	//----- nvinfo : EIATTR_EXIT_INSTR_OFFSETS
	.align		4
        /*0068*/ 	.byte	0x04, 0x1c
        /*006a*/ 	.short	(.L_20 - .L_19)


	//   ....[0]....
.L_19:
        /*006c*/ 	.word	0x000000b0


	//   ....[1]....
        /*0070*/ 	.word	0x000001d0


	//   ....[2]....
        /*0074*/ 	.word	0x00000ce0


	//----- nvinfo : EIATTR_CRS_STACK_SIZE
	.align		4
.L_20:
        /*0078*/ 	.byte	0x04, 0x1e
        /*007a*/ 	.short	(.L_22 - .L_21)
.L_21:
        /*007c*/ 	.word	0x00000000


	//----- nvinfo : EIATTR_CBANK_PARAM_SIZE
	.align		4
.L_22:
        /*0080*/ 	.byte	0x03, 0x19
        /*0082*/ 	.short	0x0020


	//----- nvinfo : EIATTR_PARAM_CBANK
	.align		4
        /*0084*/ 	.byte	0x04, 0x0a
        /*0086*/ 	.short	(.L_24 - .L_23)
	.align		4
.L_23:
        /*0088*/ 	.word	index@(.nv.constant0._Z14PixelToClusterPhiiiPi)
        /*008c*/ 	.short	0x0380
        /*008e*/ 	.short	0x0020


	//----- nvinfo : EIATTR_SW_WAR
	.align		4
.L_24:
        /*0090*/ 	.byte	0x04, 0x36
        /*0092*/ 	.short	(.L_26 - .L_25)
.L_25:
        /*0094*/ 	.word	0x00000008
.L_26:


//--------------------- .nv.callgraph             --------------------------
	.section	.nv.callgraph,"",@"SHT_CUDA_CALLGRAPH"
	.align	4
	.sectionentsize	8
	.align		4
        /*0000*/ 	.word	0x00000000
	.align		4
        /*0004*/ 	.word	0xffffffff
	.align		4
        /*0008*/ 	.word	0x00000000
	.align		4
        /*000c*/ 	.word	0xfffffffe
	.align		4
        /*0010*/ 	.word	0x00000000
	.align		4
        /*0014*/ 	.word	0xfffffffd
	.align		4
        /*0018*/ 	.word	0x00000000
	.align		4
        /*001c*/ 	.word	0xfffffffc


//--------------------- .nv.constant3             --------------------------
	.section	.nv.constant3,"a",@progbits
	.align	8
.nv.constant3:
	.type		DevClusterCore,@object
	.size		DevClusterCore,(.L_0 - DevClusterCore)
DevClusterCore:
	.zero		1024
.L_0:


//--------------------- .text._Z14PixelToClusterPhiiiPi --------------------------
	.section	.text._Z14PixelToClusterPhiiiPi,"ax",@progbits
	.align	128
        .global         _Z14PixelToClusterPhiiiPi
        .type           _Z14PixelToClusterPhiiiPi,@function
        .size           _Z14PixelToClusterPhiiiPi,(.L_x_8 - _Z14PixelToClusterPhiiiPi)
        .other          _Z14PixelToClusterPhiiiPi,@"STO_CUDA_ENTRY STV_DEFAULT"
_Z14PixelToClusterPhiiiPi:
.text._Z14PixelToClusterPhiiiPi:
[----:B------:R-:W-:Y:S01]  /*0000*/  LDC R1, c[0x0][0x37c] ;  /* 0x0000df00ff017b82 */ /* 0x000fe20000000800 */
[----:B------:R-:W0:Y:S07]  /*0010*/  S2R R0, SR_TID.X ;  /* 0x0000000000007919 */ /* 0x000e2e0000002100 */
[----:B------:R-:W0:Y:S01]  /*0020*/  S2UR UR6, SR_CTAID.X ;  /* 0x00000000000679c3 */ /* 0x000e220000002500 */
[----:B------:R-:W1:Y:S01]  /*0030*/  LDCU UR4, c[0x0][0x38c] ;  /* 0x00007180ff0477ac */ /* 0x000e620008000800 */
[----:B------:R-:W1:Y:S06]  /*0040*/  LDCU UR5, c[0x0][0x390] ;  /* 0x00007200ff0577ac */ /* 0x000e6c0008000800 */
[----:B------:R-:W0:Y:S01]  /*0050*/  LDC R3, c[0x0][0x360] ;  /* 0x0000d800ff037b82 */ /* 0x000e220000000800 */
[----:B-1----:R-:W-:-:S04]  /*0060*/  UIMAD UR4, UR4, UR5, URZ ;  /* 0x00000005040472a4 */ /* 0x002fc8000f8e02ff */
[----:B------:R-:W-:Y:S01]  /*0070*/  USHF.L.U32 UR4, UR4, 0x2, URZ ;  /* 0x0000000204047899 */ /* 0x000fe200080006ff */
[----:B0-----:R-:W-:-:S04]  /*0080*/  IMAD R0, R3, UR6, R0 ;  /* 0x0000000603007c24 */ /* 0x001fc8000f8e0200 */
[----:B------:R-:W-:-:S05]  /*0090*/  IMAD.SHL.U32 R0, R0, 0x4, RZ ;  /* 0x0000000400007824 */ /* 0x000fca00078e00ff */
[----:B------:R-:W-:-:S13]  /*00a0*/  ISETP.GE.AND P0, PT, R0, UR4, PT ;  /* 0x0000000400007c0c */ /* 0x000fda000bf06270 */
[----:B------:R-:W-:Y:S05]  /*00b0*/  @P0 EXIT ;  /* 0x000000000000094d */ /* 0x000fea0003800000 */
[----:B------:R-:W0:Y:S01]  /*00c0*/  LDCU UR5, c[0x0][0x388] ;  /* 0x00007100ff0577ac */ /* 0x000e220008000800 */
[----:B------:R-:W1:Y:S01]  /*00d0*/  LDCU UR6, c[0x0][0x370] ;  /* 0x00006e00ff0677ac */ /* 0x000e620008000800 */
[----:B------:R-:W2:Y:S01]  /*00e0*/  LDCU.64 UR10, c[0x0][0x358] ;  /* 0x00006b00ff0a77ac */ /* 0x000ea20008000a00 */
[----:B------:R-:W3:Y:S01]  /*00f0*/  LDCU.64 UR8, c[0x0][0x380] ;  /* 0x00007000ff0877ac */ /* 0x000ee20008000a00 */
[----:B0-----:R-:W-:Y:S01]  /*0100*/  UISETP.GT.AND UP0, UPT, UR5, 0x1, UPT ;  /* 0x000000010500788c */ /* 0x001fe2000bf04270 */
[----:B-1----:R-:W-:-:S08]  /*0110*/  IMAD R3, R3, UR6, RZ ;  /* 0x0000000603037c24 */ /* 0x002fd0000f8e02ff */
[----:B--23--:R-:W-:Y:S05]  /*0120*/  BRA.U UP0, `(.L_x_0) ;  /* 0x00000001002c7547 */ /* 0x00cfea000b800000 */
.L_x_1:
[----:B------:R-:W-:-:S04]  /*0130*/  IADD3 R6, P0, PT, R0, UR8, RZ ;  /* 0x0000000800067c10 */ /* 0x000fc8000ff1e0ff */
[----:B------:R-:W-:-:S05]  /*0140*/  LEA.HI.X.SX32 R7, R0, UR9, 0x1, P0 ;  /* 0x0000000900077c11 */ /* 0x000fca00080f0eff */
[----:B------:R-:W2:Y:S01]  /*0150*/  LDG.E.U8 R2, desc[UR10][R6.64+0x3] ;  /* 0x0000030a06027981 */ /* 0x000ea2000c1e1100 */
[----:B------:R-:W-:Y:S01]  /*0160*/  IMAD R0, R3, 0x4, R0 ;  /* 0x0000000403007824 */ /* 0x000fe200078e0200 */
[----:B--2---:R-:W-:-:S13]  /*0170*/  ISETP.NE.AND P0, PT, R2, RZ, PT ;  /* 0x000000ff0200720c */ /* 0x004fda0003f05270 */
[----:B------:R-:W0:Y:S02]  /*0180*/  @P0 LDC.64 R4, c[0x0][0x398] ;  /* 0x0000e600ff040b82 */ /* 0x000e240000000a00 */
[----:B0-----:R0:W-:Y:S01]  /*0190*/  @P0 STG.E desc[UR10][R4.64], RZ ;  /* 0x000000ff04000986 */ /* 0x0011e2000c10190a */
[----:B------:R-:W-:-:S03]  /*01a0*/  ISETP.GE.AND P0, PT, R0, UR4, PT ;  /* 0x0000000400007c0c */ /* 0x000fc6000bf06270 */
[----:B------:R0:W-:Y:S10]  /*01b0*/  STG.E.U8 desc[UR10][R6.64+0x3], RZ ;  /* 0x000003ff06007986 */ /* 0x0001f4000c10110a */
[----:B0-----:R-:W-:Y:S05]  /*01c0*/  @!P0 BRA `(.L_x_1) ;  /* 0xfffffffc00d88947 */ /* 0x001fea000383ffff */
[----:B------:R-:W-:Y:S05]  /*01d0*/  EXIT ;  /* 0x000000000000794d */ /* 0x000fea0003800000 */
.L_x_0:
[----:B------:R-:W-:Y:S02]  /*01e0*/  UIADD3 UR7, UPT, UPT, UR5, 0x3, URZ ;  /* 0x0000000305077890 */ /* 0x000fe4000fffe0ff */
[----:B------:R-:W-:Y:S02]  /*01f0*/  UIADD3 UR6, UPT, UPT, UR5, -0x1, URZ ;  /* 0xffffffff05067890 */ /* 0x000fe4000fffe0ff */
[----:B------:R-:W-:Y:S02]  /*0200*/  ULOP3.LUT UR8, UR7, 0x3, URZ, 0xc0, !UPT ;  /* 0x0000000307087892 */ /* 0x000fe4000f8ec0ff */
[----:B------:R-:W-:Y:S02]  /*0210*/  UIADD3 UR5, UPT, UPT, UR5, -0x2, URZ ;  /* 0xfffffffe05057890 */ /* 0x000fe4000fffe0ff */
[----:B------:R-:W-:Y:S02]  /*0220*/  ULOP3.LUT UR9, UR6, 0xfffffffc, URZ, 0xc0, !UPT ;  /* 0xfffffffc06097892 */ /* 0x000fe4000f8ec0ff */
[----:B------:R-:W-:-:S11]  /*0230*/  UISETP.NE.AND UP0, UPT, UR8, 0x1, UPT ;  /* 0x000000010800788c */ /* 0x000fd6000bf05270 */
.L_x_6:
[----:B0-----:R-:W0:Y:S01]  /*0240*/  LDCU.64 UR12, c[0x0][0x380] ;  /* 0x00007000ff0c77ac */ /* 0x001e220008000a00 */
[----:B------:R-:W1:Y:S01]  /*0250*/  LDCU.64 UR16, c[0x3][0x10] ;  /* 0x00c00200ff1077ac */ /* 0x000e620008000a00 */
[----:B0-----:R-:W-:-:S04]  /*0260*/  IADD3 R10, P0, PT, R0, UR12, RZ ;  /* 0x0000000c000a7c10 */ /* 0x001fc8000ff1e0ff */
[----:B------:R-:W-:Y:S01]  /*0270*/  LEA.HI.X.SX32 R11, R0, UR13, 0x1, P0 ;  /* 0x0000000d000b7c11 */ /* 0x000fe200080f0eff */
[----:B------:R-:W0:Y:S04]  /*0280*/  LDCU.128 UR12, c[0x3][URZ] ;  /* 0x00c00000ff0c77ac */ /* 0x000e280008000c00 */
[----:B------:R-:W2:Y:S04]  /*0290*/  LDG.E.U8 R12, desc[UR10][R10.64] ;  /* 0x0000000a0a0c7981 */ /* 0x000ea8000c1e1100 */
[----:B------:R-:W3:Y:S04]  /*02a0*/  LDG.E.U8 R14, desc[UR10][R10.64+0x1] ;  /* 0x0000010a0a0e7981 */ /* 0x000ee8000c1e1100 */
[----:B------:R-:W4:Y:S01]  /*02b0*/  LDG.E.U8 R16, desc[UR10][R10.64+0x2] ;  /* 0x0000020a0a107981 */ /* 0x000f22000c1e1100 */
[----:B------:R-:W-:Y:S01]  /*02c0*/  UISETP.GE.U32.AND UP1, UPT, UR5, 0x3, UPT ;  /* 0x000000030500788c */ /* 0x000fe2000bf26070 */
[----:B------:R-:W-:-:S02]  /*02d0*/  IMAD R0, R3, 0x4, R0 ;  /* 0x0000000403007824 */ /* 0x000fc400078e0200 */
[----:B------:R-:W-:-:S03]  /*02e0*/  IMAD.MOV.U32 R2, RZ, RZ, 0x1 ;  /* 0x00000001ff027424 */ /* 0x000fc600078e00ff */
[----:B------:R-:W-:Y:S01]  /*02f0*/  ISETP.GE.AND P0, PT, R0, UR4, PT ;  /* 0x0000000400007c0c */ /* 0x000fe2000bf06270 */
[----:B--2---:R-:W0:Y:S08]  /*0300*/  I2F.F64.U16 R12, R12 ;  /* 0x0000000c000c7312 */ /* 0x004e300000101800 */
[----:B---3--:R-:W2:Y:S01]  /*0310*/  I2F.F64.U16 R14, R14 ;  /* 0x0000000e000e7312 */ /* 0x008ea20000101800 */
[----:B0-----:R-:W-:-:S07]  /*0320*/  DADD R4, -R12, UR12 ;  /* 0x0000000c0c047e29 */ /* 0x001fce0008000100 */
[----:B----4-:R-:W1:Y:S01]  /*0330*/  I2F.F64.U16 R16, R16 ;  /* 0x0000001000107312 */ /* 0x010e620000101800 */
[----:B------:R-:W-:Y:S02]  /*0340*/  DMUL R8, R4, R4 ;  /* 0x0000000404087228 */ /* 0x000fe40000000000 */
[----:B--2---:R-:W-:Y:S02]  /*0350*/  DADD R6, -R14, UR14 ;  /* 0x0000000e0e067e29 */ /* 0x004fe40008000100 */
[----:B-1----:R-:W-:-:S06]  /*0360*/  DADD R4, -R16, UR16 ;  /* 0x0000001010047e29 */ /* 0x002fcc0008000100 */
[----:B------:R-:W-:Y:S01]  /*0370*/  DMUL R18, R6, R6 ;  /* 0x0000000606127228 */ /* 0x000fe20000000000 */
[----:B------:R-:W-:Y:S01]  /*0380*/  F2I.F64.TRUNC R8, R8 ;  /* 0x0000000800087311 */ /* 0x000fe2000030d100 */
[----:B------:R-:W-:Y:S01]  /*0390*/  IMAD.MOV.U32 R7, RZ, RZ, RZ ;  /* 0x000000ffff077224 */ /* 0x000fe200078e00ff */
[----:B------:R-:W-:-:S07]  /*03a0*/  DMUL R20, R4, R4 ;  /* 0x0000000404147228 */ /* 0x000fce0000000000 */
[----:B------:R-:W-:Y:S08]  /*03b0*/  F2I.F64.TRUNC R19, R18 ;  /* 0x0000001200137311 */ /* 0x000ff0000030d100 */
[----:B------:R-:W0:Y:S02]  /*03c0*/  F2I.F64.TRUNC R20, R20 ;  /* 0x0000001400147311 */ /* 0x000e24000030d100 */
[----:B0-----:R-:W-:Y:S01]  /*03d0*/  IADD3 R4, PT, PT, R20, R19, R8 ;  /* 0x0000001314047210 */ /* 0x001fe20007ffe008 */
[----:B------:R-:W-:Y:S06]  /*03e0*/  BRA.U !UP1, `(.L_x_2) ;  /* 0x0000000509347547 */ /* 0x000fec000b800000 */
[----:B------:R-:W-:Y:S02]  /*03f0*/  IMAD.MOV.U32 R5, RZ, RZ, RZ ;  /* 0x000000ffff057224 */ /* 0x000fe400078e00ff */
[----:B------:R-:W-:Y:S02]  /*0400*/  IMAD.MOV.U32 R2, RZ, RZ, 0xc ;  /* 0x0000000cff027424 */ /* 0x000fe400078e00ff */
[----:B------:R-:W-:-:S07]  /*0410*/  IMAD.MOV.U32 R7, RZ, RZ, RZ ;  /* 0x000000ffff077224 */ /* 0x000fce00078e00ff */
.L_x_3:
[C---:B------:R-:W-:Y:S02]  /*0420*/  VIADD R27, R2.reuse, 0xfffffff8 ;  /* 0xfffffff8021b7836 */ /* 0x040fe40000000000 */
[----:B------:R-:W-:Y:S02]  /*0430*/  IMAD.SHL.U32 R6, R2, 0x8, RZ ;  /* 0x0000000802067824 */ /* 0x000fe400078e00ff */
[----:B------:R-:W-:-:S04]  /*0440*/  IMAD.SHL.U32 R27, R27, 0x8, RZ ;  /* 0x000000081b1b7824 */ /* 0x000fc800078e00ff */
[----:B------:R-:W0:Y:S08]  /*0450*/  LDC.64 R8, c[0x3][R27] ;  /* 0x00c000001b087b82 */ /* 0x000e300000000a00 */
[----:B------:R-:W1:Y:S08]  /*0460*/  LDC.64 R18, c[0x3][R27+0x10] ;  /* 0x00c004001b127b82 */ /* 0x000e700000000a00 */
[----:B------:R-:W2:Y:S08]  /*0470*/  LDC.64 R22, c[0x3][R27+0x8] ;  /* 0x00c002001b167b82 */ /* 0x000eb00000000a00 */
[----:B------:R-:W3:Y:S01]  /*0480*/  LDC.64 R20, c[0x3][R27+0x28] ;  /* 0x00c00a001b147b82 */ /* 0x000ee20000000a00 */
[----:B0-----:R-:W-:-:S07]  /*0490*/  DADD R8, -R12, R8 ;  /* 0x000000000c087229 */ /* 0x001fce0000000108 */
[----:B------:R-:W0:Y:S01]  /*04a0*/  LDC.64 R24, c[0x3][R27+0x20] ;  /* 0x00c008001b187b82 */ /* 0x000e220000000a00 */
[----:B-1----:R-:W-:Y:S02]  /*04b0*/  DADD R18, -R16, R18 ;  /* 0x0000000010127229 */ /* 0x002fe40000000112 */
[----:B------:R-:W-:Y:S02]  /*04c0*/  DMUL R8, R8, R8 ;  /* 0x0000000808087228 */ /* 0x000fe40000000000 */
[----:B--2---:R-:W-:-:S03]  /*04d0*/  DADD R22, -R14, R22 ;  /* 0x000000000e167229 */ /* 0x004fc60000000116 */
[----:B------:R1:W2:Y:S01]  /*04e0*/  LDC.64 R28, c[0x3][R27+0x30] ;  /* 0x00c00c001b1c7b82 */ /* 0x0002a20000000a00 */
[----:B------:R-:W-:-:S04]  /*04f0*/  DMUL R18, R18, R18 ;  /* 0x0000001212127228 */ /* 0x000fc80000000000 */
[----:B------:R-:W-:Y:S01]  /*0500*/  F2I.F64.TRUNC R8, R8 ;  /* 0x0000000800087311 */ /* 0x000fe2000030d100 */
[----:B------:R-:W-:Y:S02]  /*0510*/  DMUL R22, R22, R22 ;  /* 0x0000001616167228 */ /* 0x000fe40000000000 */
[----:B---3--:R-:W-:-:S05]  /*0520*/  DADD R20, -R14, R20 ;  /* 0x000000000e147229 */ /* 0x008fca0000000114 */
[----:B------:R-:W-:Y:S01]  /*0530*/  F2I.F64.TRUNC R18, R18 ;  /* 0x0000001200127311 */ /* 0x000fe2000030d100 */
[----:B0-----:R-:W-:Y:S02]  /*0540*/  DADD R24, -R12, R24 ;  /* 0x000000000c187229 */ /* 0x001fe40000000118 */
[----:B------:R-:W-:-:S05]  /*0550*/  DMUL R20, R20, R20 ;  /* 0x0000001414147228 */ /* 0x000fca0000000000 */
[----:B------:R0:W3:Y:S01]  /*0560*/  F2I.F64.TRUNC R9, R22 ;  /* 0x0000001600097311 */ /* 0x0000e2000030d100 */
[----:B-1----:R-:W-:Y:S02]  /*0570*/  DMUL R26, R24, R24 ;  /* 0x00000018181a7228 */ /* 0x002fe40000000000 */
[----:B--2---:R-:W-:-:S05]  /*0580*/  DADD R28, -R16, R28 ;  /* 0x00000000101c7229 */ /* 0x004fca000000011c */
[----:B------:R1:W-:Y:S01]  /*0590*/  F2I.F64.TRUNC R25, R20 ;  /* 0x0000001400197311 */ /* 0x0003e2000030d100 */
[----:B0-----:R-:W0:Y:S02]  /*05a0*/  LDC.64 R22, c[0x3][R6] ;  /* 0x00c0000006167b82 */ /* 0x001e240000000a00 */
[----:B------:R-:W-:Y:S01]  /*05b0*/  DMUL R28, R28, R28 ;  /* 0x0000001c1c1c7228 */ /* 0x000fe20000000000 */
[----:B---3--:R-:W-:Y:S01]  /*05c0*/  IADD3 R9, PT, PT, R18, R9, R8 ;  /* 0x0000000912097210 */ /* 0x008fe20007ffe008 */
[----:B------:R-:W-:-:S03]  /*05d0*/  VIADD R8, R2, 0x4 ;  /* 0x0000000402087836 */ /* 0x000fc60000000000 */
[----:B------:R2:W-:Y:S01]  /*05e0*/  F2I.F64.TRUNC R26, R26 ;  /* 0x0000001a001a7311 */ /* 0x0005e2000030d100 */
[----:B-1----:R-:W1:Y:S01]  /*05f0*/  LDC.64 R20, c[0x3][R6+0x8] ;  /* 0x00c0020006147b82 */ /* 0x002e620000000a00 */
[----:B------:R-:W-:Y:S01]  /*0600*/  ISETP.GE.AND P1, PT, R9, R4, PT ;  /* 0x000000040900720c */ /* 0x000fe20003f26270 */
[----:B------:R-:W-:-:S05]  /*0610*/  VIADD R2, R2, 0x10 ;  /* 0x0000001002027836 */ /* 0x000fca0000000000 */
[----:B------:R3:W4:Y:S01]  /*0620*/  F2I.F64.TRUNC R24, R28 ;  /* 0x0000001c00187311 */ /* 0x000722000030d100 */
[----:B------:R-:W5:Y:S01]  /*0630*/  LDC.64 R18, c[0x3][R6+0x10] ;  /* 0x00c0040006127b82 */ /* 0x000f620000000a00 */
[----:B--2---:R-:W-:-:S05]  /*0640*/  IMAD.SHL.U32 R27, R8, 0x8, RZ ;  /* 0x00000008081b7824 */ /* 0x004fca00078e00ff */
[----:B------:R-:W-:Y:S01]  /*0650*/  @!P1 VIADD R7, R5, 0x1 ;  /* 0x0000000105079836 */ /* 0x000fe20000000000 */
[----:B0-----:R-:W-:Y:S01]  /*0660*/  DADD R22, -R12, R22 ;  /* 0x000000000c167229 */ /* 0x001fe20000000116 */
[----:B---3--:R-:W0:Y:S01]  /*0670*/  LDC.64 R28, c[0x3][R27] ;  /* 0x00c000001b1c7b82 */ /* 0x008e220000000a00 */
[----:B----4-:R-:W-:Y:S01]  /*0680*/  IADD3 R25, PT, PT, R24, R25, R26 ;  /* 0x0000001918197210 */ /* 0x010fe20007ffe01a */
[----:B-1----:R-:W-:Y:S01]  /*0690*/  DADD R20, -R14, R20 ;  /* 0x000000000e147229 */ /* 0x002fe20000000114 */
[----:B------:R-:W-:-:S04]  /*06a0*/  VIMNMX R24, PT, PT, R9, R4, PT ;  /* 0x0000000409187248 */ /* 0x000fc80003fe0100 */
[----:B------:R-:W-:Y:S01]  /*06b0*/  DMUL R22, R22, R22 ;  /* 0x0000001616167228 */ /* 0x000fe20000000000 */
[----:B------:R-:W-:Y:S02]  /*06c0*/  ISETP.GE.AND P2, PT, R25, R24, PT ;  /* 0x000000181900720c */ /* 0x000fe40003f46270 */
[----:B------:R-:W-:Y:S01]  /*06d0*/  VIMNMX R24, PT, PT, R24, R25, PT ;  /* 0x0000001918187248 */ /* 0x000fe20003fe0100 */
[----:B-----5:R-:W-:Y:S02]  /*06e0*/  DADD R18, -R16, R18 ;  /* 0x0000000010127229 */ /* 0x020fe40000000112 */
[----:B------:R1:W-:Y:S01]  /*06f0*/  F2I.F64.TRUNC R8, R22 ;  /* 0x0000001600087311 */ /* 0x0003e2000030d100 */
[----:B0-----:R-:W-:-:S07]  /*0700*/  DADD R28, -R12, R28 ;  /* 0x000000000c1c7229 */ /* 0x001fce000000011c */
[----:B------:R-:W-:Y:S01]  /*0710*/  @!P2 VIADD R7, R5, 0x2 ;  /* 0x000000020507a836 */ /* 0x000fe20000000000 */
[----:B-1----:R-:W-:Y:S02]  /*0720*/  DMUL R22, R20, R20 ;  /* 0x0000001414167228 */ /* 0x002fe40000000000 */
[----:B------:R-:W-:Y:S01]  /*0730*/  DMUL R20, R18, R18 ;  /* 0x0000001212147228 */ /* 0x000fe20000000000 */
[----:B------:R-:W0:Y:S01]  /*0740*/  LDC.64 R18, c[0x3][R27+0x8] ;  /* 0x00c002001b127b82 */ /* 0x000e220000000a00 */
[----:B------:R-:W-:-:S06]  /*0750*/  DMUL R28, R28, R28 ;  /* 0x0000001c1c1c7228 */ /* 0x000fcc0000000000 */
[----:B------:R-:W-:Y:S08]  /*0760*/  F2I.F64.TRUNC R22, R22 ;  /* 0x0000001600167311 */ /* 0x000ff0000030d100 */
[----:B------:R1:W2:Y:S08]  /*0770*/  F2I.F64.TRUNC R23, R20 ;  /* 0x0000001400177311 */ /* 0x0002b0000030d100 */
[----:B------:R-:W-:Y:S01]  /*0780*/  F2I.F64.TRUNC R6, R28 ;  /* 0x0000001c00067311 */ /* 0x000fe2000030d100 */
[----:B-1----:R-:W1:Y:S01]  /*0790*/  LDC.64 R20, c[0x3][R27+0x10] ;  /* 0x00c004001b147b82 */ /* 0x002e620000000a00 */
[----:B0-----:R-:W-:Y:S01]  /*07a0*/  DADD R18, -R14, R18 ;  /* 0x000000000e127229 */ /* 0x001fe20000000112 */
[----:B--2---:R-:W-:-:S04]  /*07b0*/  IADD3 R23, PT, PT, R23, R22, R8 ;  /* 0x0000001617177210 */ /* 0x004fc80007ffe008 */
[----:B------:R-:W-:-:S03]  /*07c0*/  ISETP.GE.AND P3, PT, R23, R24, PT ;  /* 0x000000181700720c */ /* 0x000fc60003f66270 */
[----:B------:R-:W-:Y:S01]  /*07d0*/  DMUL R18, R18, R18 ;  /* 0x0000001212127228 */ /* 0x000fe20000000000 */
[----:B------:R-:W-:-:S09]  /*07e0*/  VIMNMX R4, PT, PT, R24, R23, PT ;  /* 0x0000001718047248 */ /* 0x000fd20003fe0100 */
[----:B------:R-:W-:Y:S01]  /*07f0*/  F2I.F64.TRUNC R19, R18 ;  /* 0x0000001200137311 */ /* 0x000fe2000030d100 */
[C---:B------:R-:W-:Y:S01]  /*0800*/  @!P3 VIADD R7, R5.reuse, 0x3 ;  /* 0x000000030507b836 */ /* 0x040fe20000000000 */
[----:B-1----:R-:W-:Y:S01]  /*0810*/  DADD R20, -R16, R20 ;  /* 0x0000000010147229 */ /* 0x002fe20000000114 */
[----:B------:R-:W-:-:S05]  /*0820*/  VIADD R5, R5, 0x4 ;  /* 0x0000000405057836 */ /* 0x000fca0000000000 */
[----:B------:R-:W-:Y:S02]  /*0830*/  ISETP.NE.AND P2, PT, R5, UR9, PT ;  /* 0x0000000905007c0c */ /* 0x000fe4000bf45270 */
[----:B------:R-:W-:-:S10]  /*0840*/  DMUL R20, R20, R20 ;  /* 0x0000001414147228 */ /* 0x000fd40000000000 */
[----:B------:R-:W0:Y:S02]  /*0850*/  F2I.F64.TRUNC R20, R20 ;  /* 0x0000001400147311 */ /* 0x000e24000030d100 */
[----:B0-----:R-:W-:-:S04]  /*0860*/  IADD3 R19, PT, PT, R20, R19, R6 ;  /* 0x0000001314137210 */ /* 0x001fc80007ffe006 */
[----:B------:R-:W-:Y:S02]  /*0870*/  ISETP.GE.AND P1, PT, R19, R4, PT ;  /* 0x000000041300720c */ /* 0x000fe40003f26270 */
[----:B------:R-:W-:Y:S02]  /*0880*/  VIMNMX R4, PT, PT, R4, R19, PT ;  /* 0x0000001304047248 */ /* 0x000fe40003fe0100 */
[----:B------:R-:W-:Y:S01]  /*0890*/  SEL R7, R5, R7, !P1 ;  /* 0x0000000705077207 */ /* 0x000fe20004800000 */
[----:B------:R-:W-:Y:S08]  /*08a0*/  @P2 BRA `(.L_x_3) ;  /* 0xfffffff800dc2947 */ /* 0x000ff0000383ffff */
[----:B------:R-:W-:-:S07]  /*08b0*/  VIADD R2, R5, 0x1 ;  /* 0x0000000105027836 */ /* 0x000fce0000000000 */
.L_x_2:
[----:B------:R-:W-:-:S09]  /*08c0*/  ULOP3.LUT UP1, URZ, UR6, 0x3, URZ, 0xc0, !UPT ;  /* 0x0000000306ff7892 */ /* 0x000fd2000f82c0ff */
[----:B------:R-:W-:Y:S05]  /*08d0*/  BRA.U !UP1, `(.L_x_4) ;  /* 0x0000000109e87547 */ /* 0x000fea000b800000 */
[----:B------:R-:W-:Y:S01]  /*08e0*/  ULOP3.LUT UP1, URZ, UR7, 0x1, URZ, 0xc0, !UPT ;  /* 0x0000000107ff7892 */ /* 0x000fe2000f82c0ff */
[----:B------:R-:W-:Y:S10]  /*08f0*/  BRA.U !UP0, `(.L_x_5) ;  /* 0x0000000108987547 */ /* 0x000ff4000b800000 */
[----:B------:R-:W-:-:S04]  /*0900*/  IMAD.SHL.U32 R5, R2, 0x4, RZ ;  /* 0x0000000402057824 */ /* 0x000fc800078e00ff */
[----:B------:R-:W-:Y:S02]  /*0910*/  IMAD.SHL.U32 R28, R5, 0x8, RZ ;  /* 0x00000008051c7824 */ /* 0x000fe400078e00ff */
[----:B------:R-:W-:Y:S02]  /*0920*/  VIADD R5, R2, 0x1 ;  /* 0x0000000102057836 */ /* 0x000fe40000000000 */
[----:B------:R-:W0:Y:S02]  /*0930*/  LDC.64 R26, c[0x3][R28] ;  /* 0x00c000001c1a7b82 */ /* 0x000e240000000a00 */
[----:B------:R-:W-:-:S04]  /*0940*/  IMAD.SHL.U32 R6, R5, 0x4, RZ ;  /* 0x0000000405067824 */ /* 0x000fc800078e00ff */
[----:B------:R-:W-:Y:S02]  /*0950*/  IMAD.SHL.U32 R6, R6, 0x8, RZ ;  /* 0x0000000806067824 */ /* 0x000fe400078e00ff */
[----:B------:R-:W1:Y:S08]  /*0960*/  LDC.64 R24, c[0x3][R28+0x8] ;  /* 0x00c002001c187b82 */ /* 0x000e700000000a00 */
[----:B------:R-:W2:Y:S08]  /*0970*/  LDC.64 R22, c[0x3][R28+0x10] ;  /* 0x00c004001c167b82 */ /* 0x000eb00000000a00 */
[----:B------:R-:W3:Y:S01]  /*0980*/  LDC.64 R18, c[0x3][R6] ;  /* 0x00c0000006127b82 */ /* 0x000ee20000000a00 */
[----:B0-----:R-:W-:-:S07]  /*0990*/  DADD R26, -R12, R26 ;  /* 0x000000000c1a7229 */ /* 0x001fce000000011a */
[----:B------:R-:W0:Y:S01]  /*09a0*/  LDC.64 R20, c[0x3][R6+0x8] ;  /* 0x00c0020006147b82 */ /* 0x000e220000000a00 */
[----:B-1----:R-:W-:Y:S02]  /*09b0*/  DADD R24, -R14, R24 ;  /* 0x000000000e187229 */ /* 0x002fe40000000118 */
[----:B------:R-:W-:-:S05]  /*09c0*/  DMUL R26, R26, R26 ;  /* 0x0000001a1a1a7228 */ /* 0x000fca0000000000 */
[----:B------:R-:W1:Y:S01]  /*09d0*/  LDC.64 R8, c[0x3][R6+0x10] ;  /* 0x00c0040006087b82 */ /* 0x000e620000000a00 */
[----:B--2---:R-:W-:Y:S02]  /*09e0*/  DADD R22, -R16, R22 ;  /* 0x0000000010167229 */ /* 0x004fe40000000116 */
[----:B------:R-:W-:Y:S02]  /*09f0*/  DMUL R24, R24, R24 ;  /* 0x0000001818187228 */ /* 0x000fe40000000000 */
[----:B------:R-:W-:Y:S01]  /*0a00*/  F2I.F64.TRUNC R26, R26 ;  /* 0x0000001a001a7311 */ /* 0x000fe2000030d100 */
[----:B---3--:R-:W-:-:S03]  /*0a10*/  DADD R18, -R12, R18 ;  /* 0x000000000c127229 */ /* 0x008fc60000000112 */
[----:B------:R-:W-:-:S04]  /*0a20*/  DMUL R22, R22, R22 ;  /* 0x0000001616167228 */ /* 0x000fc80000000000 */
[----:B------:R-:W-:Y:S01]  /*0a30*/  F2I.F64.TRUNC R25, R24 ;  /* 0x0000001800197311 */ /* 0x000fe2000030d100 */
[----:B0-----:R-:W-:Y:S02]  /*0a40*/  DADD R20, -R14, R20 ;  /* 0x000000000e147229 */ /* 0x001fe40000000114 */
[----:B------:R-:W-:-:S05]  /*0a50*/  DMUL R18, R18, R18 ;  /* 0x0000001212127228 */ /* 0x000fca0000000000 */
[----:B------:R-:W0:Y:S01]  /*0a60*/  F2I.F64.TRUNC R22, R22 ;  /* 0x0000001600167311 */ /* 0x000e22000030d100 */
[----:B-1----:R-:W-:Y:S02]  /*0a70*/  DADD R8, -R16, R8 ;  /* 0x0000000010087229 */ /* 0x002fe40000000108 */
[----:B------:R-:W-:-:S05]  /*0a80*/  DMUL R20, R20, R20 ;  /* 0x0000001414147228 */ /* 0x000fca0000000000 */
[----:B------:R-:W-:Y:S01]  /*0a90*/  F2I.F64.TRUNC R18, R18 ;  /* 0x0000001200127311 */ /* 0x000fe2000030d100 */
[----:B------:R-:W-:Y:S01]  /*0aa0*/  DMUL R8, R8, R8 ;  /* 0x0000000808087228 */ /* 0x000fe20000000000 */
[----:B0-----:R-:W-:-:S06]  /*0ab0*/  IADD3 R25, PT, PT, R22, R25, R26 ;  /* 0x0000001916197210 */ /* 0x001fcc0007ffe01a */
[----:B------:R-:W-:Y:S01]  /*0ac0*/  F2I.F64.TRUNC R21, R20 ;  /* 0x0000001400157311 */ /* 0x000fe2000030d100 */
[----:B------:R-:W-:Y:S02]  /*0ad0*/  VIMNMX R6, PT, PT, R4, R25, PT ;  /* 0x0000001904067248 */ /* 0x000fe40003fe0100 */
[----:B------:R-:W-:-:S05]  /*0ae0*/  ISETP.GE.AND P1, PT, R25, R4, PT ;  /* 0x000000041900720c */ /* 0x000fca0003f26270 */
[----:B------:R-:W0:Y:S02]  /*0af0*/  F2I.F64.TRUNC R8, R8 ;  /* 0x0000000800087311 */ /* 0x000e24000030d100 */
[----:B0-----:R-:W-:-:S04]  /*0b00*/  IADD3 R27, PT, PT, R8, R21, R18 ;  /* 0x00000015081b7210 */ /* 0x001fc80007ffe012 */
[----:B------:R-:W-:Y:S02]  /*0b10*/  ISETP.GE.AND P2, PT, R27, R6, PT ;  /* 0x000000061b00720c */ /* 0x000fe40003f46270 */
[----:B------:R-:W-:-:S11]  /*0b20*/  VIMNMX R4, PT, PT, R6, R27, PT ;  /* 0x0000001b06047248 */ /* 0x000fd60003fe0100 */
[C---:B------:R-:W-:Y:S01]  /*0b30*/  @P2 SEL R5, R2.reuse, R7, !P1 ;  /* 0x0000000702052207 */ /* 0x040fe20004800000 */
[----:B------:R-:W-:-:S04]  /*0b40*/  VIADD R2, R2, 0x2 ;  /* 0x0000000202027836 */ /* 0x000fc80000000000 */
[----:B------:R-:W-:-:S07]  /*0b50*/  IMAD.MOV.U32 R7, RZ, RZ, R5 ;  /* 0x000000ffff077224 */ /* 0x000fce00078e0005 */
.L_x_5:
[----:B------:R-:W-:Y:S05]  /*0b60*/  BRA.U !UP1, `(.L_x_4) ;  /* 0x0000000109447547 */ /* 0x000fea000b800000 */
[----:B------:R-:W-:-:S04]  /*0b70*/  IMAD.SHL.U32 R5, R2, 0x4, RZ ;  /* 0x0000000402057824 */ /* 0x000fc800078e00ff */
[----:B------:R-:W-:-:S04]  /*0b80*/  IMAD.SHL.U32 R5, R5, 0x8, RZ ;  /* 0x0000000805057824 */ /* 0x000fc800078e00ff */
[----:B------:R-:W0:Y:S08]  /*0b90*/  LDC.64 R18, c[0x3][R5] ;  /* 0x00c0000005127b82 */ /* 0x000e300000000a00 */
[----:B------:R-:W1:Y:S08]  /*0ba0*/  LDC.64 R20, c[0x3][R5+0x8] ;  /* 0x00c0020005147b82 */ /* 0x000e700000000a00 */
[----:B------:R-:W2:Y:S01]  /*0bb0*/  LDC.64 R8, c[0x3][R5+0x10] ;  /* 0x00c0040005087b82 */ /* 0x000ea20000000a00 */
[----:B0-----:R-:W-:-:S02]  /*0bc0*/  DADD R18, -R12, R18 ;  /* 0x000000000c127229 */ /* 0x001fc40000000112 */
[----:B-1----:R-:W-:-:S06]  /*0bd0*/  DADD R20, -R14, R20 ;  /* 0x000000000e147229 */ /* 0x002fcc0000000114 */
[----:B------:R-:W-:Y:S02]  /*0be0*/  DMUL R18, R18, R18 ;  /* 0x0000001212127228 */ /* 0x000fe40000000000 */
[----:B--2---:R-:W-:Y:S02]  /*0bf0*/  DADD R8, -R16, R8 ;  /* 0x0000000010087229 */ /* 0x004fe40000000108 */
[----:B------:R-:W-:-:S06]  /*0c00*/  DMUL R20, R20, R20 ;  /* 0x0000001414147228 */ /* 0x000fcc0000000000 */
[----:B------:R-:W-:Y:S01]  /*0c10*/  F2I.F64.TRUNC R18, R18 ;  /* 0x0000001200127311 */ /* 0x000fe2000030d100 */
[----:B------:R-:W-:-:S07]  /*0c20*/  DMUL R8, R8, R8 ;  /* 0x0000000808087228 */ /* 0x000fce0000000000 */
[----:B------:R-:W-:Y:S08]  /*0c30*/  F2I.F64.TRUNC R21, R20 ;  /* 0x0000001400157311 */ /* 0x000ff0000030d100 */
[----:B------:R-:W0:Y:S02]  /*0c40*/  F2I.F64.TRUNC R8, R8 ;  /* 0x0000000800087311 */ /* 0x000e24000030d100 */
[----:B0-----:R-:W-:-:S04]  /*0c50*/  IADD3 R13, PT, PT, R8, R21, R18 ;  /* 0x00000015080d7210 */ /* 0x001fc80007ffe012 */
[----:B------:R-:W-:-:S04]  /*0c60*/  ISETP.GE.AND P1, PT, R13, R4, PT ;  /* 0x000000040d00720c */ /* 0x000fc80003f26270 */
[----:B------:R-:W-:-:S09]  /*0c70*/  SEL R7, R2, R7, !P1 ;  /* 0x0000000702077207 */ /* 0x000fd20004800000 */
.L_x_4:
[----:B------:R-:W2:Y:S02]  /*0c80*/  LDG.E.U8 R2, desc[UR10][R10.64+0x3] ;  /* 0x0000030a0a027981 */ /* 0x000ea4000c1e1100 */
[----:B--2---:R-:W-:-:S13]  /*0c90*/  ISETP.NE.AND P1, PT, R7, R2, PT ;  /* 0x000000020700720c */ /* 0x004fda0003f25270 */
[----:B------:R-:W0:Y:S02]  /*0ca0*/  @P1 LDC.64 R4, c[0x0][0x398] ;  /* 0x0000e600ff041b82 */ /* 0x000e240000000a00 */
[----:B0-----:R0:W-:Y:S04]  /*0cb0*/  @P1 STG.E desc[UR10][R4.64], RZ ;  /* 0x000000ff04001986 */ /* 0x0011e8000c10190a */
[----:B------:R0:W-:Y:S01]  /*0cc0*/  STG.E.U8 desc[UR10][R10.64+0x3], R7 ;  /* 0x000003070a007986 */ /* 0x0001e2000c10110a */
[----:B------:R-:W-:Y:S05]  /*0cd0*/  @!P0 BRA `(.L_x_6) ;  /* 0xfffffff400588947 */ /* 0x000fea000383ffff */
[----:B------:R-:W-:Y:S05]  /*0ce0*/  EXIT ;  /* 0x000000000000794d */ /* 0x000fea0003800000 */
.L_x_7:
[----:B------:R-:W-:-:S00]  /*0cf0*/  BRA `(.L_x_7) ;  /* 0xfffffffc00fc7947 */ /* 0x000fc0000383ffff */
[----:B------:R-:W-:-:S00]  /*0d00*/  NOP ;  /* 0x0000000000007918 */ /* 0x000fc00000000000 */
[----:B------:R-:W-:-:S00]  /*0d10*/  NOP ;  /* 0x0000000000007918 */ /* 0x000fc00000000000 */
[----:B------:R-:W-:-:S00]  /*0d20*/  NOP ;  /* 0x0000000000007918 */ /* 0x000fc00000000000 */
[----:B------:R-:W-:-:S00]  /*0d30*/  NOP ;  /* 0x0000000000007918 */ /* 0x000fc00000000000 */
[----:B------:R-:W-:-:S00]  /*0d40*/  NOP ;  /* 0x0000000000007918 */ /* 0x000fc00000000000 */
[----:B------:R-:W-:-:S00]  /*0d50*/  NOP ;  /* 0x0000000000007918 */ /* 0x000fc00000000000 */
[----:B------:R-:W-:-:S00]  /*0d60*/  NOP ;  /* 0x0000000000007918 */ /* 0x000fc00000000000 */
[----:B------:R-:W-:-:S00]  /*0d70*/  NOP ;  /* 0x0000000000007918 */ /* 0x000fc00000000000 */
.L_x_8:


//--------------------- .nv.shared.reserved.0     --------------------------
	.section	.nv.shared.reserved.0,"aw",@nobits
	.weak		__nv_reservedSMEM_offset_0_alias
	.size		__nv_reservedSMEM_offset_0_alias, 0, 64
	.other		__nv_reservedSMEM_offset_0_alias,@"STO_CUDA_RESERVED_SHARED STV_DEFAULT"
__nv_reservedSMEM_offset_0_alias:
	.zero		0
	.zero		64


//--------------------- .nv.constant0._Z14PixelToClusterPhiiiPi --------------------------
	.section	.nv.constant0._Z14PixelToClusterPhiiiPi,"a",@progbits
	.sectionflags	@""
	.align	4
.nv.constant0._Z14PixelToClusterPhiiiPi:
	.zero		928


//--------------------- SYMBOLS --------------------------

	.type		.nv.reservedSmem.offset0,@object
	.size		.nv.reservedSmem.offset0,0x4
